//
// Generated by NVIDIA NVVM Compiler
//
// Compiler Build ID: CL-36424714
// Cuda compilation tools, release 13.0, V13.0.88
// Based on NVVM 20.0.0
//

.version 9.0
.target sm_100
.address_size 64

	// .globl	_Z18mat_vec_mul_kernelPfS_S_jj

.visible .entry _Z18mat_vec_mul_kernelPfS_S_jj(
	.param .u64 .ptr .align 1 _Z18mat_vec_mul_kernelPfS_S_jj_param_0,
	.param .u64 .ptr .align 1 _Z18mat_vec_mul_kernelPfS_S_jj_param_1,
	.param .u64 .ptr .align 1 _Z18mat_vec_mul_kernelPfS_S_jj_param_2,
	.param .u32 _Z18mat_vec_mul_kernelPfS_S_jj_param_3,
	.param .u32 _Z18mat_vec_mul_kernelPfS_S_jj_param_4
)
{
	.reg .pred 	%p<11>;
	.reg .b32 	%r<62>;
	.reg .b32 	%f<100>;
	.reg .b64 	%rd<78>;

	ld.param.u64 	%rd8, [_Z18mat_vec_mul_kernelPfS_S_jj_param_0];
	ld.param.u64 	%rd9, [_Z18mat_vec_mul_kernelPfS_S_jj_param_1];
	ld.param.u64 	%rd7, [_Z18mat_vec_mul_kernelPfS_S_jj_param_2];
	ld.param.u32 	%r21, [_Z18mat_vec_mul_kernelPfS_S_jj_param_3];
	ld.param.u32 	%r20, [_Z18mat_vec_mul_kernelPfS_S_jj_param_4];
	cvta.to.global.u64 	%rd1, %rd9;
	cvta.to.global.u64 	%rd2, %rd8;
	mov.u32 	%r22, %ctaid.x;
	mov.u32 	%r23, %ntid.x;
	mov.u32 	%r24, %tid.x;
	mad.lo.s32 	%r1, %r22, %r23, %r24;
	setp.ge.u32 	%p1, %r1, %r21;
	@%p1 bra 	$L__BB0_14;
	cvta.to.global.u64 	%rd10, %rd7;
	mul.wide.s32 	%rd11, %r1, 4;
	add.s64 	%rd3, %rd10, %rd11;
	mov.b32 	%r25, 0;
	st.global.u32 	[%rd3], %r25;
	setp.eq.s32 	%p2, %r20, 0;
	@%p2 bra 	$L__BB0_14;
	mul.lo.s32 	%r2, %r20, %r1;
	and.b32  	%r3, %r20, 15;
	setp.lt.u32 	%p3, %r20, 16;
	mov.b32 	%r58, 0;
	mov.f32 	%f96, 0f00000000;
	@%p3 bra 	$L__BB0_5;
	and.b32  	%r58, %r20, -16;
	mov.b32 	%r56, 0;
	mov.f32 	%f96, 0f00000000;
$L__BB0_4:
	.pragma "nounroll";
	add.s32 	%r28, %r56, %r2;
	mul.wide.u32 	%rd12, %r28, 4;
	add.s64 	%rd13, %rd2, %rd12;
	ld.global.f32 	%f12, [%rd13];
	mul.wide.u32 	%rd14, %r56, 4;
	add.s64 	%rd15, %rd1, %rd14;
	ld.global.f32 	%f13, [%rd15];
	fma.rn.f32 	%f14, %f12, %f13, %f96;
	st.global.f32 	[%rd3], %f14;
	add.s32 	%r29, %r28, 1;
	mul.wide.u32 	%rd16, %r29, 4;
	add.s64 	%rd17, %rd2, %rd16;
	ld.global.f32 	%f15, [%rd17];
	ld.global.f32 	%f16, [%rd15+4];
	fma.rn.f32 	%f17, %f15, %f16, %f14;
	st.global.f32 	[%rd3], %f17;
	add.s32 	%r30, %r28, 2;
	mul.wide.u32 	%rd18, %r30, 4;
	add.s64 	%rd19, %rd2, %rd18;
	ld.global.f32 	%f18, [%rd19];
	ld.global.f32 	%f19, [%rd15+8];
	fma.rn.f32 	%f20, %f18, %f19, %f17;
	st.global.f32 	[%rd3], %f20;
	add.s32 	%r31, %r28, 3;
	mul.wide.u32 	%rd20, %r31, 4;
	add.s64 	%rd21, %rd2, %rd20;
	ld.global.f32 	%f21, [%rd21];
	ld.global.f32 	%f22, [%rd15+12];
	fma.rn.f32 	%f23, %f21, %f22, %f20;
	st.global.f32 	[%rd3], %f23;
	add.s32 	%r32, %r28, 4;
	mul.wide.u32 	%rd22, %r32, 4;
	add.s64 	%rd23, %rd2, %rd22;
	ld.global.f32 	%f24, [%rd23];
	ld.global.f32 	%f25, [%rd15+16];
	fma.rn.f32 	%f26, %f24, %f25, %f23;
	st.global.f32 	[%rd3], %f26;
	add.s32 	%r33, %r28, 5;
	mul.wide.u32 	%rd24, %r33, 4;
	add.s64 	%rd25, %rd2, %rd24;
	ld.global.f32 	%f27, [%rd25];
	ld.global.f32 	%f28, [%rd15+20];
	fma.rn.f32 	%f29, %f27, %f28, %f26;
	st.global.f32 	[%rd3], %f29;
	add.s32 	%r34, %r28, 6;
	mul.wide.u32 	%rd26, %r34, 4;
	add.s64 	%rd27, %rd2, %rd26;
	ld.global.f32 	%f30, [%rd27];
	ld.global.f32 	%f31, [%rd15+24];
	fma.rn.f32 	%f32, %f30, %f31, %f29;
	st.global.f32 	[%rd3], %f32;
	add.s32 	%r35, %r28, 7;
	mul.wide.u32 	%rd28, %r35, 4;
	add.s64 	%rd29, %rd2, %rd28;
	ld.global.f32 	%f33, [%rd29];
	ld.global.f32 	%f34, [%rd15+28];
	fma.rn.f32 	%f35, %f33, %f34, %f32;
	st.global.f32 	[%rd3], %f35;
	add.s32 	%r36, %r28, 8;
	mul.wide.u32 	%rd30, %r36, 4;
	add.s64 	%rd31, %rd2, %rd30;
	ld.global.f32 	%f36, [%rd31];
	ld.global.f32 	%f37, [%rd15+32];
	fma.rn.f32 	%f38, %f36, %f37, %f35;
	st.global.f32 	[%rd3], %f38;
	add.s32 	%r37, %r28, 9;
	mul.wide.u32 	%rd32, %r37, 4;
	add.s64 	%rd33, %rd2, %rd32;
	ld.global.f32 	%f39, [%rd33];
	ld.global.f32 	%f40, [%rd15+36];
	fma.rn.f32 	%f41, %f39, %f40, %f38;
	st.global.f32 	[%rd3], %f41;
	add.s32 	%r38, %r28, 10;
	mul.wide.u32 	%rd34, %r38, 4;
	add.s64 	%rd35, %rd2, %rd34;
	ld.global.f32 	%f42, [%rd35];
	ld.global.f32 	%f43, [%rd15+40];
	fma.rn.f32 	%f44, %f42, %f43, %f41;
	st.global.f32 	[%rd3], %f44;
	add.s32 	%r39, %r28, 11;
	mul.wide.u32 	%rd36, %r39, 4;
	add.s64 	%rd37, %rd2, %rd36;
	ld.global.f32 	%f45, [%rd37];
	ld.global.f32 	%f46, [%rd15+44];
	fma.rn.f32 	%f47, %f45, %f46, %f44;
	st.global.f32 	[%rd3], %f47;
	add.s32 	%r40, %r28, 12;
	mul.wide.u32 	%rd38, %r40, 4;
	add.s64 	%rd39, %rd2, %rd38;
	ld.global.f32 	%f48, [%rd39];
	ld.global.f32 	%f49, [%rd15+48];
	fma.rn.f32 	%f50, %f48, %f49, %f47;
	st.global.f32 	[%rd3], %f50;
	add.s32 	%r41, %r28, 13;
	mul.wide.u32 	%rd40, %r41, 4;
	add.s64 	%rd41, %rd2, %rd40;
	ld.global.f32 	%f51, [%rd41];
	ld.global.f32 	%f52, [%rd15+52];
	fma.rn.f32 	%f53, %f51, %f52, %f50;
	st.global.f32 	[%rd3], %f53;
	add.s32 	%r42, %r28, 14;
	mul.wide.u32 	%rd42, %r42, 4;
	add.s64 	%rd43, %rd2, %rd42;
	ld.global.f32 	%f54, [%rd43];
	ld.global.f32 	%f55, [%rd15+56];
	fma.rn.f32 	%f56, %f54, %f55, %f53;
	st.global.f32 	[%rd3], %f56;
	add.s32 	%r43, %r28, 15;
	mul.wide.u32 	%rd44, %r43, 4;
	add.s64 	%rd45, %rd2, %rd44;
	ld.global.f32 	%f57, [%rd45];
	ld.global.f32 	%f58, [%rd15+60];
	fma.rn.f32 	%f96, %f57, %f58, %f56;
	st.global.f32 	[%rd3], %f96;
	add.s32 	%r56, %r56, 16;
	setp.ne.s32 	%p4, %r56, %r58;
	@%p4 bra 	$L__BB0_4;
$L__BB0_5:
	setp.eq.s32 	%p5, %r3, 0;
	@%p5 bra 	$L__BB0_14;
	and.b32  	%r8, %r20, 7;
	setp.lt.u32 	%p6, %r3, 8;
	@%p6 bra 	$L__BB0_8;
	add.s32 	%r44, %r58, %r2;
	mul.wide.u32 	%rd46, %r44, 4;
	add.s64 	%rd47, %rd2, %rd46;
	ld.global.f32 	%f59, [%rd47];
	mul.wide.u32 	%rd48, %r58, 4;
	add.s64 	%rd49, %rd1, %rd48;
	ld.global.f32 	%f60, [%rd49];
	fma.rn.f32 	%f61, %f59, %f60, %f96;
	st.global.f32 	[%rd3], %f61;
	add.s32 	%r45, %r44, 1;
	mul.wide.u32 	%rd50, %r45, 4;
	add.s64 	%rd51, %rd2, %rd50;
	ld.global.f32 	%f62, [%rd51];
	ld.global.f32 	%f63, [%rd49+4];
	fma.rn.f32 	%f64, %f62, %f63, %f61;
	st.global.f32 	[%rd3], %f64;
	add.s32 	%r46, %r44, 2;
	mul.wide.u32 	%rd52, %r46, 4;
	add.s64 	%rd53, %rd2, %rd52;
	ld.global.f32 	%f65, [%rd53];
	ld.global.f32 	%f66, [%rd49+8];
	fma.rn.f32 	%f67, %f65, %f66, %f64;
	st.global.f32 	[%rd3], %f67;
	add.s32 	%r47, %r44, 3;
	mul.wide.u32 	%rd54, %r47, 4;
	add.s64 	%rd55, %rd2, %rd54;
	ld.global.f32 	%f68, [%rd55];
	ld.global.f32 	%f69, [%rd49+12];
	fma.rn.f32 	%f70, %f68, %f69, %f67;
	st.global.f32 	[%rd3], %f70;
	add.s32 	%r48, %r44, 4;
	mul.wide.u32 	%rd56, %r48, 4;
	add.s64 	%rd57, %rd2, %rd56;
	ld.global.f32 	%f71, [%rd57];
	ld.global.f32 	%f72, [%rd49+16];
	fma.rn.f32 	%f73, %f71, %f72, %f70;
	st.global.f32 	[%rd3], %f73;
	add.s32 	%r49, %r44, 5;
	mul.wide.u32 	%rd58, %r49, 4;
	add.s64 	%rd59, %rd2, %rd58;
	ld.global.f32 	%f74, [%rd59];
	ld.global.f32 	%f75, [%rd49+20];
	fma.rn.f32 	%f76, %f74, %f75, %f73;
	st.global.f32 	[%rd3], %f76;
	add.s32 	%r50, %r44, 6;
	mul.wide.u32 	%rd60, %r50, 4;
	add.s64 	%rd61, %rd2, %rd60;
	ld.global.f32 	%f77, [%rd61];
	ld.global.f32 	%f78, [%rd49+24];
	fma.rn.f32 	%f79, %f77, %f78, %f76;
	st.global.f32 	[%rd3], %f79;
	add.s32 	%r51, %r44, 7;
	mul.wide.u32 	%rd62, %r51, 4;
	add.s64 	%rd63, %rd2, %rd62;
	ld.global.f32 	%f80, [%rd63];
	ld.global.f32 	%f81, [%rd49+28];
	fma.rn.f32 	%f96, %f80, %f81, %f79;
	st.global.f32 	[%rd3], %f96;
	add.s32 	%r58, %r58, 8;
$L__BB0_8:
	setp.eq.s32 	%p7, %r8, 0;
	@%p7 bra 	$L__BB0_14;
	and.b32  	%r11, %r20, 3;
	setp.lt.u32 	%p8, %r8, 4;
	@%p8 bra 	$L__BB0_11;
	add.s32 	%r52, %r58, %r2;
	mul.wide.u32 	%rd64, %r52, 4;
	add.s64 	%rd65, %rd2, %rd64;
	ld.global.f32 	%f82, [%rd65];
	mul.wide.u32 	%rd66, %r58, 4;
	add.s64 	%rd67, %rd1, %rd66;
	ld.global.f32 	%f83, [%rd67];
	fma.rn.f32 	%f84, %f82, %f83, %f96;
	st.global.f32 	[%rd3], %f84;
	add.s32 	%r53, %r52, 1;
	mul.wide.u32 	%rd68, %r53, 4;
	add.s64 	%rd69, %rd2, %rd68;
	ld.global.f32 	%f85, [%rd69];
	ld.global.f32 	%f86, [%rd67+4];
	fma.rn.f32 	%f87, %f85, %f86, %f84;
	st.global.f32 	[%rd3], %f87;
	add.s32 	%r54, %r52, 2;
	mul.wide.u32 	%rd70, %r54, 4;
	add.s64 	%rd71, %rd2, %rd70;
	ld.global.f32 	%f88, [%rd71];
	ld.global.f32 	%f89, [%rd67+8];
	fma.rn.f32 	%f90, %f88, %f89, %f87;
	st.global.f32 	[%rd3], %f90;
	add.s32 	%r55, %r52, 3;
	mul.wide.u32 	%rd72, %r55, 4;
	add.s64 	%rd73, %rd2, %rd72;
	ld.global.f32 	%f91, [%rd73];
	ld.global.f32 	%f92, [%rd67+12];
	fma.rn.f32 	%f96, %f91, %f92, %f90;
	st.global.f32 	[%rd3], %f96;
	add.s32 	%r58, %r58, 4;
$L__BB0_11:
	setp.eq.s32 	%p9, %r11, 0;
	@%p9 bra 	$L__BB0_14;
	mul.wide.u32 	%rd74, %r58, 4;
	add.s64 	%rd77, %rd1, %rd74;
	add.s32 	%r61, %r58, %r2;
	neg.s32 	%r60, %r11;
$L__BB0_13:
	.pragma "nounroll";
	mul.wide.u32 	%rd75, %r61, 4;
	add.s64 	%rd76, %rd2, %rd75;
	ld.global.f32 	%f93, [%rd76];
	ld.global.f32 	%f94, [%rd77];
	fma.rn.f32 	%f96, %f93, %f94, %f96;
	st.global.f32 	[%rd3], %f96;
	add.s64 	%rd77, %rd77, 4;
	add.s32 	%r61, %r61, 1;
	add.s32 	%r60, %r60, 1;
	setp.ne.s32 	%p10, %r60, 0;
	@%p10 bra 	$L__BB0_13;
$L__BB0_14:
	ret;

}


// ===== COMPILED SASS (sm_100) =====

	.target	sm_100

	.elftype	@"ET_EXEC"


//--------------------- .note.nv.tkinfo           --------------------------
	.section	.note.nv.tkinfo,"",@"SHT_NOTE"
	.sectionflags	@"SHF_NOTE_NV_TKINFO"
	.tkinfo
        /*0018*/ 	.word	0x00000002
        /*0030*/ 	.string	""
        /*0030*/ 	.string	"ptxas"
        /*0030*/ 	.string	"Cuda compilation tools, release 13.0, V13.0.88"
        /*0030*/ 	.string	"Build cuda_13.0.r13.0/compiler.36424714_0"
        /*0030*/ 	.string	"-arch sm_100 -m 64 "



//--------------------- .note.nv.cuinfo           --------------------------
	.section	.note.nv.cuinfo,"",@"SHT_NOTE"
	.sectionflags	@"SHF_NOTE_NV_CUINFO"
        /*0018*/ 	.short	0x0002
        /*001a*/ 	.short	0x0064
        /*001c*/ 	.short	0x0082
	.zero		2


//--------------------- .nv.info                  --------------------------
	.section	.nv.info,"",@"SHT_CUDA_INFO"
	.align	4


	//----- nvinfo : EIATTR_REGCOUNT
	.align		4
        /*0000*/ 	.byte	0x04, 0x2f
        /*0002*/ 	.short	(.L_1 - .L_0)
	.align		4
.L_0:
        /*0004*/ 	.word	index@(_Z18mat_vec_mul_kernelPfS_S_jj)
        /*0008*/ 	.word	0x0000001a


	//----- nvinfo : EIATTR_FRAME_SIZE
	.align		4
.L_1:
        /*000c*/ 	.byte	0x04, 0x11
        /*000e*/ 	.short	(.L_3 - .L_2)
	.align		4
.L_2:
        /*0010*/ 	.word	index@(_Z18mat_vec_mul_kernelPfS_S_jj)
        /*0014*/ 	.word	0x00000000


	//----- nvinfo : EIATTR_MIN_STACK_SIZE
	.align		4
.L_3:
        /*0018*/ 	.byte	0x04, 0x12
        /*001a*/ 	.short	(.L_5 - .L_4)
	.align		4
.L_4:
        /*001c*/ 	.word	index@(_Z18mat_vec_mul_kernelPfS_S_jj)
        /*0020*/ 	.word	0x00000000
.L_5:


//--------------------- .nv.compat                --------------------------
	.section	.nv.compat,"",@"SHT_CUDA_COMPAT_INFO"
	.align	4
        /*0000*/ 	.byte	0x02, 0x09, 0x00, 0x00, 0x02, 0x02, 0x01, 0x00, 0x02, 0x05, 0x05, 0x00, 0x03, 0x07, 0x01, 0x01
        /*0010*/ 	.byte	0x02, 0x03, 0x00, 0x00, 0x02, 0x06, 0x01, 0x00, 0x04, 0x0b, 0x08, 0x00, 0x09, 0x00, 0x00, 0x00
        /*0020*/ 	.byte	0x00, 0x00, 0x00, 0x00


//--------------------- .nv.info._Z18mat_vec_mul_kernelPfS_S_jj --------------------------
	.section	.nv.info._Z18mat_vec_mul_kernelPfS_S_jj,"",@"SHT_CUDA_INFO"
	.sectionflags	@""
	.align	4


	//----- nvinfo : EIATTR_CUDA_API_VERSION
	.align		4
        /*0000*/ 	.byte	0x04, 0x37
        /*0002*/ 	.short	(.L_7 - .L_6)
.L_6:
        /*0004*/ 	.word	0x00000082


	//----- nvinfo : EIATTR_KPARAM_INFO
	.align		4
.L_7:
        /*0008*/ 	.byte	0x04, 0x17
        /*000a*/ 	.short	(.L_9 - .L_8)
.L_8:
        /*000c*/ 	.word	0x00000000
        /*0010*/ 	.short	0x0004
        /*0012*/ 	.short	0x001c
        /*0014*/ 	.byte	0x00, 0xf0, 0x11, 0x00


	//----- nvinfo : EIATTR_KPARAM_INFO
	.align		4
.L_9:
        /*0018*/ 	.byte	0x04, 0x17
        /*001a*/ 	.short	(.L_11 - .L_10)
.L_10:
        /*001c*/ 	.word	0x00000000
        /*0020*/ 	.short	0x0003
        /*0022*/ 	.short	0x0018
        /*0024*/ 	.byte	0x00, 0xf0, 0x11, 0x00


	//----- nvinfo : EIATTR_KPARAM_INFO
	.align		4
.L_11:
        /*0028*/ 	.byte	0x04, 0x17
        /*002a*/ 	.short	(.L_13 - .L_12)
.L_12:
        /*002c*/ 	.word	0x00000000
        /*0030*/ 	.short	0x0002
        /*0032*/ 	.short	0x0010
        /*0034*/ 	.byte	0x00, 0xf5, 0x21, 0x00


	//----- nvinfo : EIATTR_KPARAM_INFO
	.align		4
.L_13:
        /*0038*/ 	.byte	0x04, 0x17
        /*003a*/ 	.short	(.L_15 - .L_14)
.L_14:
        /*003c*/ 	.word	0x00000000
        /*0040*/ 	.short	0x0001
        /*0042*/ 	.short	0x0008
        /*0044*/ 	.byte	0x00, 0xf5, 0x21, 0x00


	//----- nvinfo : EIATTR_KPARAM_INFO
	.align		4
.L_15:
        /*0048*/ 	.byte	0x04, 0x17
        /*004a*/ 	.short	(.L_17 - .L_16)
.L_16:
        /*004c*/ 	.word	0x00000000
        /*0050*/ 	.short	0x0000
        /*0052*/ 	.short	0x0000
        /*0054*/ 	.byte	0x00, 0xf5, 0x21, 0x00


	//----- nvinfo : EIATTR_SPARSE_MMA_MASK
	.align		4
.L_17:
        /*0058*/ 	.byte	0x03, 0x50
        /*005a*/ 	.short	0x0000


	//----- nvinfo : EIATTR_MAXREG_COUNT
	.align		4
        /*005c*/ 	.byte	0x03, 0x1b
        /*005e*/ 	.short	0x00ff


	//----- nvinfo : EIATTR_MERCURY_ISA_VERSION
	.align		4
        /*0060*/ 	.byte	0x03, 0x5f
        /*0062*/ 	.short	0x0101


	//----- nvinfo : EIATTR_VRC_CTA_INIT_COUNT
	.align		4
        /*0064*/ 	.byte	0x02, 0x4a
	.zero		1
	.zero		1


	//----- nvinfo : EIATTR_EXIT_INSTR_OFFSETS
	.align		4
        /*0068*/ 	.byte	0x04, 0x1c
        /*006a*/ 	.short	(.L_19 - .L_18)


	//   ....[0]....
.L_18:
        /*006c*/ 	.word	0x00000070


	//   ....[1]....
        /*0070*/ 	.word	0x000000e0


	//   ....[2]....
        /*0074*/ 	.word	0x000007f0


	//   ....[3]....
        /*0078*/ 	.word	0x00000b80


	//   ....[4]....
        /*007c*/ 	.word	0x00000d90


	//   ....[5]....
        /*0080*/ 	.word	0x00000ea0


	//----- nvinfo : EIATTR_CBANK_PARAM_SIZE
	.align		4
.L_19:
        /*0084*/ 	.byte	0x03, 0x19
        /*0086*/ 	.short	0x0020


	//----- nvinfo : EIATTR_PARAM_CBANK
	.align		4
        /*0088*/ 	.byte	0x04, 0x0a
        /*008a*/ 	.short	(.L_21 - .L_20)
	.align		4
.L_20:
        /*008c*/ 	.word	index@(.nv.constant0._Z18mat_vec_mul_kernelPfS_S_jj)
        /*0090*/ 	.short	0x0380
        /*0092*/ 	.short	0x0020


	//----- nvinfo : EIATTR_SW_WAR
	.align		4
.L_21:
        /*0094*/ 	.byte	0x04, 0x36
        /*0096*/ 	.short	(.L_23 - .L_22)
.L_22:
        /*0098*/ 	.word	0x00000008
.L_23:


//--------------------- .nv.callgraph             --------------------------
	.section	.nv.callgraph,"",@"SHT_CUDA_CALLGRAPH"
	.align	4
	.sectionentsize	8
	.align		4
        /*0000*/ 	.word	0x00000000
	.align		4
        /*0004*/ 	.word	0xffffffff
	.align		4
        /*0008*/ 	.word	0x00000000
	.align		4
        /*000c*/ 	.word	0xfffffffe
	.align		4
        /*0010*/ 	.word	0x00000000
	.align		4
        /*0014*/ 	.word	0xfffffffd
	.align		4
        /*0018*/ 	.word	0x00000000
	.align		4
        /*001c*/ 	.word	0xfffffffc


//--------------------- .text._Z18mat_vec_mul_kernelPfS_S_jj --------------------------
	.section	.text._Z18mat_vec_mul_kernelPfS_S_jj,"ax",@progbits
	.align	128
        .global         _Z18mat_vec_mul_kernelPfS_S_jj
        .type           _Z18mat_vec_mul_kernelPfS_S_jj,@function
        .size           _Z18mat_vec_mul_kernelPfS_S_jj,(.L_x_6 - _Z18mat_vec_mul_kernelPfS_S_jj)
        .other          _Z18mat_vec_mul_kernelPfS_S_jj,@"STO_CUDA_ENTRY STV_DEFAULT"
_Z18mat_vec_mul_kernelPfS_S_jj:
.text._Z18mat_vec_mul_kernelPfS_S_jj:
[----:B------:R-:W-:Y:S01]  /*0000*/  LDC R1, c[0x0][0x37c] ;  /* 0x0000df00ff017b82 */ /* 0x000fe20000000800 */
[----:B------:R-:W0:Y:S07]  /*0010*/  S2R R3, SR_TID.X ;  /* 0x0000000000037919 */ /* 0x000e2e0000002100 */
[----:B------:R-:W0:Y:S01]  /*0020*/  S2UR UR4, SR_CTAID.X ;  /* 0x00000000000479c3 */ /* 0x000e220000002500 */
[----:B------:R-:W1:Y:S07]  /*0030*/  LDCU UR5, c[0x0][0x398] ;  /* 0x00007300ff0577ac */ /* 0x000e6e0008000800 */
[----:B------:R-:W0:Y:S02]  /*0040*/  LDC R0, c[0x0][0x360] ;  /* 0x0000d800ff007b82 */ /* 0x000e240000000800 */
[----:B0-----:R-:W-:-:S05]  /*0050*/  IMAD R0, R0, UR4, R3 ;  /* 0x0000000400007c24 */ /* 0x001fca000f8e0203 */
[----:B-1----:R-:W-:-:S13]  /*0060*/  ISETP.GE.U32.AND P0, PT, R0, UR5, PT ;  /* 0x0000000500007c0c */ /* 0x002fda000bf06070 */
[----:B------:R-:W-:Y:S05]  /*0070*/  @P0 EXIT ;  /* 0x000000000000094d */ /* 0x000fea0003800000 */
[----:B------:R-:W0:Y:S01]  /*0080*/  LDCU UR8, c[0x0][0x39c] ;  /* 0x00007380ff0877ac */ /* 0x000e220008000800 */
[----:B------:R-:W1:Y:S01]  /*0090*/  LDC.64 R2, c[0x0][0x390] ;  /* 0x0000e400ff027b82 */ /* 0x000e620000000a00 */
[----:B------:R-:W2:Y:S01]  /*00a0*/  LDCU.64 UR6, c[0x0][0x358] ;  /* 0x00006b00ff0677ac */ /* 0x000ea20008000a00 */
[----:B0-----:R-:W-:Y:S01]  /*00b0*/  ISETP.NE.AND P0, PT, RZ, UR8, PT ;  /* 0x00000008ff007c0c */ /* 0x001fe2000bf05270 */
[----:B-1----:R-:W-:-:S05]  /*00c0*/  IMAD.WIDE R2, R0, 0x4, R2 ;  /* 0x0000000400027825 */ /* 0x002fca00078e0202 */
[----:B--2---:R0:W-:Y:S07]  /*00d0*/  STG.E desc[UR6][R2.64], RZ ;  /* 0x000000ff02007986 */ /* 0x0041ee000c101906 */
[----:B------:R-:W-:Y:S05]  /*00e0*/  @!P0 EXIT ;  /* 0x000000000000894d */ /* 0x000fea0003800000 */
[----:B------:R-:W-:Y:S01]  /*00f0*/  UISETP.GE.U32.AND UP0, UPT, UR8, 0x10, UPT ;  /* 0x000000100800788c */ /* 0x000fe2000bf06070 */
[----:B------:R-:W-:Y:S01]  /*0100*/  HFMA2 R5, -RZ, RZ, 0, 0 ;  /* 0x00000000ff057431 */ /* 0x000fe200000001ff */
[----:B------:R-:W-:Y:S01]  /*0110*/  MOV R13, RZ ;  /* 0x000000ff000d7202 */ /* 0x000fe20000000f00 */
[----:B------:R-:W-:-:S06]  /*0120*/  ULOP3.LUT UR4, UR8, 0xf, URZ, 0xc0, !UPT ;  /* 0x0000000f08047892 */ /* 0x000fcc000f8ec0ff */
[----:B------:R-:W-:Y:S06]  /*0130*/  BRA.U !UP0, `(.L_x_0) ;  /* 0x0000000508a87547 */ /* 0x000fec000b800000 */
[----:B------:R-:W-:Y:S01]  /*0140*/  ULOP3.LUT UR5, UR8, 0xfffffff0, URZ, 0xc0, !UPT ;  /* 0xfffffff008057892 */ /* 0x000fe2000f8ec0ff */
[----:B------:R-:W-:Y:S02]  /*0150*/  MOV R4, RZ ;  /* 0x000000ff00047202 */ /* 0x000fe40000000f00 */
[----:B------:R-:W-:-:S03]  /*0160*/  MOV R13, RZ ;  /* 0x000000ff000d7202 */ /* 0x000fc60000000f00 */
[----:B------:R-:W-:-:S07]  /*0170*/  MOV R5, UR5 ;  /* 0x0000000500057c02 */ /* 0x000fce0008000f00 */
.L_x_1:
[----:B------:R-:W1:Y:S01]  /*0180*/  LDC.64 R8, c[0x0][0x380] ;  /* 0x0000e000ff087b82 */ /* 0x000e620000000a00 */
[----:B---3--:R-:W-:-:S07]  /*0190*/  IMAD R11, R0, UR8, R4 ;  /* 0x00000008000b7c24 */ /* 0x008fce000f8e0204 */
[----:B------:R-:W2:Y:S01]  /*01a0*/  LDC.64 R6, c[0x0][0x388] ;  /* 0x0000e200ff067b82 */ /* 0x000ea20000000a00 */
[----:B-1----:R-:W-:-:S06]  /*01b0*/  IMAD.WIDE.U32 R14, R11, 0x4, R8 ;  /* 0x000000040b0e7825 */ /* 0x002fcc00078e0008 */
[----:B------:R-:W3:Y:S01]  /*01c0*/  LDG.E R14, desc[UR6][R14.64] ;  /* 0x000000060e0e7981 */ /* 0x000ee2000c1e1900 */
[----:B--2---:R-:W-:-:S05]  /*01d0*/  IMAD.WIDE.U32 R6, R4, 0x4, R6 ;  /* 0x0000000404067825 */ /* 0x004fca00078e0006 */
[----:B------:R-:W3:Y:S01]  /*01e0*/  LDG.E R10, desc[UR6][R6.64] ;  /* 0x00000006060a7981 */ /* 0x000ee2000c1e1900 */
[----:B------:R-:W-:Y:S01]  /*01f0*/  IADD3 R17, PT, PT, R11, 0x1, RZ ;  /* 0x000000010b117810 */ /* 0x000fe20007ffe0ff */
[----:B---3--:R-:W-:-:S04]  /*0200*/  FFMA R19, R14, R10, R13 ;  /* 0x0000000a0e137223 */ /* 0x008fc8000000000d */
[----:B------:R-:W-:Y:S01]  /*0210*/  IMAD.WIDE.U32 R12, R17, 0x4, R8 ;  /* 0x00000004110c7825 */ /* 0x000fe200078e0008 */
[----:B------:R1:W-:Y:S05]  /*0220*/  STG.E desc[UR6][R2.64], R19 ;  /* 0x0000001302007986 */ /* 0x0003ea000c101906 */
[----:B------:R-:W2:Y:S04]  /*0230*/  LDG.E R12, desc[UR6][R12.64] ;  /* 0x000000060c0c7981 */ /* 0x000ea8000c1e1900 */
[----:B------:R-:W2:Y:S01]  /*0240*/  LDG.E R10, desc[UR6][R6.64+0x4] ;  /* 0x00000406060a7981 */ /* 0x000ea2000c1e1900 */
[----:B------:R-:W-:-:S05]  /*0250*/  IADD3 R17, PT, PT, R11, 0x2, RZ ;  /* 0x000000020b117810 */ /* 0x000fca0007ffe0ff */
[----:B------:R-:W-:-:S04]  /*0260*/  IMAD.WIDE.U32 R16, R17, 0x4, R8 ;  /* 0x0000000411107825 */ /* 0x000fc800078e0008 */
[----:B--2---:R-:W-:-:S05]  /*0270*/  FFMA R21, R12, R10, R19 ;  /* 0x0000000a0c157223 */ /* 0x004fca0000000013 */
[----:B------:R2:W-:Y:S04]  /*0280*/  STG.E desc[UR6][R2.64], R21 ;  /* 0x0000001502007986 */ /* 0x0005e8000c101906 */
[----:B------:R-:W3:Y:S04]  /*0290*/  LDG.E R16, desc[UR6][R16.64] ;  /* 0x0000000610107981 */ /* 0x000ee8000c1e1900 */
[----:B------:R-:W3:Y:S01]  /*02a0*/  LDG.E R10, desc[UR6][R6.64+0x8] ;  /* 0x00000806060a7981 */ /* 0x000ee2000c1e1900 */
[----:B------:R-:W-:-:S05]  /*02b0*/  IADD3 R15, PT, PT, R11, 0x3, RZ ;  /* 0x000000030b0f7810 */ /* 0x000fca0007ffe0ff */
[----:B------:R-:W-:-:S04]  /*02c0*/  IMAD.WIDE.U32 R14, R15, 0x4, R8 ;  /* 0x000000040f0e7825 */ /* 0x000fc800078e0008 */
[----:B---3--:R-:W-:-:S05]  /*02d0*/  FFMA R23, R16, R10, R21 ;  /* 0x0000000a10177223 */ /* 0x008fca0000000015 */
[----:B------:R3:W-:Y:S04]  /*02e0*/  STG.E desc[UR6][R2.64], R23 ;  /* 0x0000001702007986 */ /* 0x0007e8000c101906 */
[----:B------:R-:W1:Y:S04]  /*02f0*/  LDG.E R14, desc[UR6][R14.64] ;  /* 0x000000060e0e7981 */ /* 0x000e68000c1e1900 */
[----:B------:R-:W1:Y:S01]  /*0300*/  LDG.E R10, desc[UR6][R6.64+0xc] ;  /* 0x00000c06060a7981 */ /* 0x000e62000c1e1900 */
[----:B------:R-:W-:-:S05]  /*0310*/  IADD3 R13, PT, PT, R11, 0x4, RZ ;  /* 0x000000040b0d7810 */ /* 0x000fca0007ffe0ff */
[----:B------:R-:W-:-:S04]  /*0320*/  IMAD.WIDE.U32 R12, R13, 0x4, R8 ;  /* 0x000000040d0c7825 */ /* 0x000fc800078e0008 */
[----:B-1----:R-:W-:-:S05]  /*0330*/  FFMA R19, R14, R10, R23 ;  /* 0x0000000a0e137223 */ /* 0x002fca0000000017 */
[----:B------:R1:W-:Y:S04]  /*0340*/  STG.E desc[UR6][R2.64], R19 ;  /* 0x0000001302007986 */ /* 0x0003e8000c101906 */
        /* <DEDUP_REMOVED lines=68> */
[----:B------:R-:W-:-:S04]  /*0790*/  IADD3 R4, PT, PT, R4, 0x10, RZ ;  /* 0x0000001004047810 */ /* 0x000fc80007ffe0ff */
[----:B------:R-:W-:Y:S01]  /*07a0*/  ISETP.NE.AND P0, PT, R4, R5, PT ;  /* 0x000000050400720c */ /* 0x000fe20003f05270 */
[----:B--2---:R-:W-:-:S05]  /*07b0*/  FFMA R13, R8, R13, R11 ;  /* 0x0000000d080d7223 */ /* 0x004fca000000000b */
[----:B------:R3:W-:Y:S07]  /*07c0*/  STG.E desc[UR6][R2.64], R13 ;  /* 0x0000000d02007986 */ /* 0x0007ee000c101906 */
[----:B------:R-:W-:Y:S05]  /*07d0*/  @P0 BRA `(.L_x_1) ;  /* 0xfffffff800680947 */ /* 0x000fea000383ffff */
.L_x_0:
[----:B------:R-:W-:-:S13]  /*07e0*/  ISETP.NE.AND P0, PT, RZ, UR4, PT ;  /* 0x00000004ff007c0c */ /* 0x000fda000bf05270 */
[----:B------:R-:W-:Y:S05]  /*07f0*/  @!P0 EXIT ;  /* 0x000000000000894d */ /* 0x000fea0003800000 */
[----:B------:R-:W-:Y:S02]  /*0800*/  UISETP.GE.U32.AND UP0, UPT, UR4, 0x8, UPT ;  /* 0x000000080400788c */ /* 0x000fe4000bf06070 */
[----:B------:R-:W-:-:S07]  /*0810*/  ULOP3.LUT UR4, UR8, 0x7, URZ, 0xc0, !UPT ;  /* 0x0000000708047892 */ /* 0x000fce000f8ec0ff */
[----:B------:R-:W-:Y:S05]  /*0820*/  BRA.U !UP0, `(.L_x_2) ;  /* 0x0000000108d07547 */ /* 0x000fea000b800000 */
        /* <DEDUP_REMOVED lines=49> */
[----:B------:R-:W-:Y:S01]  /*0b40*/  IADD3 R5, PT, PT, R5, 0x8, RZ ;  /* 0x0000000805057810 */ /* 0x000fe20007ffe0ff */
[----:B--2---:R-:W-:-:S05]  /*0b50*/  FFMA R13, R8, R13, R11 ;  /* 0x0000000d080d7223 */ /* 0x004fca000000000b */
[----:B------:R1:W-:Y:S02]  /*0b60*/  STG.E desc[UR6][R2.64], R13 ;  /* 0x0000000d02007986 */ /* 0x0003e4000c101906 */
.L_x_2:
[----:B------:R-:W-:-:S13]  /*0b70*/  ISETP.NE.AND P0, PT, RZ, UR4, PT ;  /* 0x00000004ff007c0c */ /* 0x000fda000bf05270 */
[----:B------:R-:W-:Y:S05]  /*0b80*/  @!P0 EXIT ;  /* 0x000000000000894d */ /* 0x000fea0003800000 */
[----:B------:R-:W-:Y:S02]  /*0b90*/  UISETP.GE.U32.AND UP0, UPT, UR4, 0x4, UPT ;  /* 0x000000040400788c */ /* 0x000fe4000bf06070 */
[----:B------:R-:W-:-:S07]  /*0ba0*/  ULOP3.LUT UR4, UR8, 0x3, URZ, 0xc0, !UPT ;  /* 0x0000000308047892 */ /* 0x000fce000f8ec0ff */
[----:B------:R-:W-:Y:S05]  /*0bb0*/  BRA.U !UP0, `(.L_x_3) ;  /* 0x0000000108707547 */ /* 0x000fea000b800000 */
[----:B------:R-:W2:Y:S01]  /*0bc0*/  LDC.64 R8, c[0x0][0x380] ;  /* 0x0000e000ff087b82 */ /* 0x000ea20000000a00 */
[----:B-1-3--:R-:W-:-:S07]  /*0bd0*/  IMAD R21, R0, UR8, R5 ;  /* 0x0000000800157c24 */ /* 0x00afce000f8e0205 */
[----:B------:R-:W1:Y:S01]  /*0be0*/  LDC.64 R6, c[0x0][0x388] ;  /* 0x0000e200ff067b82 */ /* 0x000e620000000a00 */
[----:B--2---:R-:W-:-:S06]  /*0bf0*/  IMAD.WIDE.U32 R10, R21, 0x4, R8 ;  /* 0x00000004150a7825 */ /* 0x004fcc00078e0008 */
[----:B------:R-:W2:Y:S01]  /*0c00*/  LDG.E R10, desc[UR6][R10.64] ;  /* 0x000000060a0a7981 */ /* 0x000ea2000c1e1900 */
[----:B-1----:R-:W-:-:S05]  /*0c10*/  IMAD.WIDE.U32 R6, R5, 0x4, R6 ;  /* 0x0000000405067825 */ /* 0x002fca00078e0006 */
[----:B------:R-:W2:Y:S01]  /*0c20*/  LDG.E R4, desc[UR6][R6.64] ;  /* 0x0000000606047981 */ /* 0x000ea2000c1e1900 */
[----:B------:R-:W-:Y:S01]  /*0c30*/  IADD3 R15, PT, PT, R21, 0x1, RZ ;  /* 0x00000001150f7810 */ /* 0x000fe20007ffe0ff */
[----:B--2---:R-:W-:-:S04]  /*0c40*/  FFMA R17, R10, R4, R13 ;  /* 0x000000040a117223 */ /* 0x004fc8000000000d */
[----:B------:R-:W-:Y:S01]  /*0c50*/  IMAD.WIDE.U32 R12, R15, 0x4, R8 ;  /* 0x000000040f0c7825 */ /* 0x000fe200078e0008 */
[----:B------:R2:W-:Y:S05]  /*0c60*/  STG.E desc[UR6][R2.64], R17 ;  /* 0x0000001102007986 */ /* 0x0005ea000c101906 */
[----:B------:R-:W3:Y:S04]  /*0c70*/  LDG.E R12, desc[UR6][R12.64] ;  /* 0x000000060c0c7981 */ /* 0x000ee8000c1e1900 */
[----:B------:R-:W3:Y:S01]  /*0c80*/  LDG.E R4, desc[UR6][R6.64+0x4] ;  /* 0x0000040606047981 */ /* 0x000ee2000c1e1900 */
[----:B------:R-:W-:-:S05]  /*0c90*/  IADD3 R15, PT, PT, R21, 0x2, RZ ;  /* 0x00000002150f7810 */ /* 0x000fca0007ffe0ff */
[----:B------:R-:W-:-:S04]  /*0ca0*/  IMAD.WIDE.U32 R14, R15, 0x4, R8 ;  /* 0x000000040f0e7825 */ /* 0x000fc800078e0008 */
[----:B---3--:R-:W-:-:S05]  /*0cb0*/  FFMA R19, R12, R4, R17 ;  /* 0x000000040c137223 */ /* 0x008fca0000000011 */
[----:B------:R2:W-:Y:S04]  /*0cc0*/  STG.E desc[UR6][R2.64], R19 ;  /* 0x0000001302007986 */ /* 0x0005e8000c101906 */
        /* <DEDUP_REMOVED lines=8> */
[----:B------:R-:W-:Y:S01]  /*0d50*/  IADD3 R5, PT, PT, R5, 0x4, RZ ;  /* 0x0000000405057810 */ /* 0x000fe20007ffe0ff */
[----:B---3--:R-:W-:-:S05]  /*0d60*/  FFMA R13, R8, R13, R11 ;  /* 0x0000000d080d7223 */ /* 0x008fca000000000b */
[----:B------:R2:W-:Y:S02]  /*0d70*/  STG.E desc[UR6][R2.64], R13 ;  /* 0x0000000d02007986 */ /* 0x0005e4000c101906 */
.L_x_3:
[----:B------:R-:W-:-:S13]  /*0d80*/  ISETP.NE.AND P0, PT, RZ, UR4, PT ;  /* 0x00000004ff007c0c */ /* 0x000fda000bf05270 */
[----:B------:R-:W-:Y:S05]  /*0d90*/  @!P0 EXIT ;  /* 0x000000000000894d */ /* 0x000fea0003800000 */
[----:B------:R-:W4:Y:S01]  /*0da0*/  LDC.64 R6, c[0x0][0x388] ;  /* 0x0000e200ff067b82 */ /* 0x000f220000000a00 */
[----:B-123--:R-:W-:Y:S01]  /*0db0*/  IMAD R11, R0, UR8, R5 ;  /* 0x00000008000b7c24 */ /* 0x00efe2000f8e0205 */
[----:B------:R-:W-:-:S06]  /*0dc0*/  UIADD3 UR4, UPT, UPT, -UR4, URZ, URZ ;  /* 0x000000ff04047290 */ /* 0x000fcc000fffe1ff */
[----:B------:R-:W1:Y:S01]  /*0dd0*/  LDC.64 R8, c[0x0][0x380] ;  /* 0x0000e000ff087b82 */ /* 0x000e620000000a00 */
[----:B----4-:R-:W-:-:S07]  /*0de0*/  IMAD.WIDE.U32 R6, R5, 0x4, R6 ;  /* 0x0000000405067825 */ /* 0x010fce00078e0006 */
.L_x_4:
[----:B-1----:R-:W-:Y:S01]  /*0df0*/  IMAD.WIDE.U32 R4, R11, 0x4, R8 ;  /* 0x000000040b047825 */ /* 0x002fe200078e0008 */
[----:B--2---:R1:W2:Y:S05]  /*0e00*/  LDG.E R0, desc[UR6][R6.64] ;  /* 0x0000000606007981 */ /* 0x0042aa000c1e1900 */
[----:B------:R-:W2:Y:S01]  /*0e10*/  LDG.E R4, desc[UR6][R4.64] ;  /* 0x0000000604047981 */ /* 0x000ea2000c1e1900 */
[----:B------:R-:W-:-:S04]  /*0e20*/  UIADD3 UR4, UPT, UPT, UR4, 0x1, URZ ;  /* 0x0000000104047890 */ /* 0x000fc8000fffe0ff */
[----:B------:R-:W-:Y:S01]  /*0e30*/  UISETP.NE.AND UP0, UPT, UR4, URZ, UPT ;  /* 0x000000ff0400728c */ /* 0x000fe2000bf05270 */
[----:B-1----:R-:W-:Y:S02]  /*0e40*/  IADD3 R6, P0, PT, R6, 0x4, RZ ;  /* 0x0000000406067810 */ /* 0x002fe40007f1e0ff */
[----:B------:R-:W-:Y:S02]  /*0e50*/  IADD3 R11, PT, PT, R11, 0x1, RZ ;  /* 0x000000010b0b7810 */ /* 0x000fe40007ffe0ff */
[----:B------:R-:W-:Y:S01]  /*0e60*/  IADD3.X R7, PT, PT, RZ, R7, RZ, P0, !PT ;  /* 0x00000007ff077210 */ /* 0x000fe200007fe4ff */
[----:B--2---:R-:W-:-:S05]  /*0e70*/  FFMA R13, R4, R0, R13 ;  /* 0x00000000040d7223 */ /* 0x004fca000000000d */
[----:B------:R2:W-:Y:S01]  /*0e80*/  STG.E desc[UR6][R2.64], R13 ;  /* 0x0000000d02007986 */ /* 0x0005e2000c101906 */
[----:B------:R-:W-:Y:S05]  /*0e90*/  BRA.U UP0, `(.L_x_4) ;  /* 0xfffffffd00d47547 */ /* 0x000fea000b83ffff */
[----:B------:R-:W-:Y:S05]  /*0ea0*/  EXIT ;  /* 0x000000000000794d */ /* 0x000fea0003800000 */
.L_x_5:
[----:B------:R-:W-:-:S00]  /*0eb0*/  BRA `(.L_x_5) ;  /* 0xfffffffc00fc7947 */ /* 0x000fc0000383ffff */
[----:B------:R-:W-:-:S00]  /*0ec0*/  NOP ;  /* 0x0000000000007918 */ /* 0x000fc00000000000 */
        /* <DEDUP_REMOVED lines=11> */
.L_x_6:


//--------------------- .nv.shared.reserved.0     --------------------------
	.section	.nv.shared.reserved.0,"aw",@nobits
	.weak		__nv_reservedSMEM_offset_0_alias
	.size		__nv_reservedSMEM_offset_0_alias, 0, 64
	.other		__nv_reservedSMEM_offset_0_alias,@"STO_CUDA_RESERVED_SHARED STV_DEFAULT"
__nv_reservedSMEM_offset_0_alias:
	.zero		0
	.zero		64


//--------------------- .nv.constant0._Z18mat_vec_mul_kernelPfS_S_jj --------------------------
	.section	.nv.constant0._Z18mat_vec_mul_kernelPfS_S_jj,"a",@progbits
	.sectionflags	@""
	.align	4
.nv.constant0._Z18mat_vec_mul_kernelPfS_S_jj:
	.zero		928


//--------------------- SYMBOLS --------------------------

	.type		.nv.reservedSmem.offset0,@object
	.size		.nv.reservedSmem.offset0,0x4
